//
// Generated by NVIDIA NVVM Compiler
//
// Compiler Build ID: CL-36424714
// Cuda compilation tools, release 13.0, V13.0.88
// Based on NVVM 20.0.0
//

.version 9.0
.target sm_100
.address_size 64

	// .globl	_Z10testKernelPfS_S_i

.visible .entry _Z10testKernelPfS_S_i(
	.param .u64 .ptr .align 1 _Z10testKernelPfS_S_i_param_0,
	.param .u64 .ptr .align 1 _Z10testKernelPfS_S_i_param_1,
	.param .u64 .ptr .align 1 _Z10testKernelPfS_S_i_param_2,
	.param .u32 _Z10testKernelPfS_S_i_param_3
)
{
	.reg .pred 	%p<10>;
	.reg .b32 	%r<23>;
	.reg .b32 	%f<88>;
	.reg .b64 	%rd<40>;

	ld.param.u64 	%rd22, [_Z10testKernelPfS_S_i_param_0];
	ld.param.u64 	%rd23, [_Z10testKernelPfS_S_i_param_1];
	ld.param.u64 	%rd24, [_Z10testKernelPfS_S_i_param_2];
	ld.param.u32 	%r16, [_Z10testKernelPfS_S_i_param_3];
	cvta.to.global.u64 	%rd1, %rd22;
	cvta.to.global.u64 	%rd2, %rd24;
	cvta.to.global.u64 	%rd3, %rd23;
	setp.lt.s32 	%p1, %r16, 1;
	@%p1 bra 	$L__BB0_13;
	and.b32  	%r1, %r16, 15;
	setp.lt.u32 	%p2, %r16, 16;
	mov.b32 	%r20, 0;
	@%p2 bra 	$L__BB0_4;
	and.b32  	%r20, %r16, 2147483632;
	neg.s32 	%r18, %r20;
	add.s64 	%rd36, %rd3, 32;
	add.s64 	%rd35, %rd2, 32;
	add.s64 	%rd34, %rd1, 32;
$L__BB0_3:
	.pragma "nounroll";
	ld.global.f32 	%f1, [%rd36+-32];
	ld.global.f32 	%f2, [%rd35+-32];
	add.f32 	%f3, %f1, %f2;
	st.global.f32 	[%rd34+-32], %f3;
	ld.global.f32 	%f4, [%rd36+-28];
	ld.global.f32 	%f5, [%rd35+-28];
	add.f32 	%f6, %f4, %f5;
	st.global.f32 	[%rd34+-28], %f6;
	ld.global.f32 	%f7, [%rd36+-24];
	ld.global.f32 	%f8, [%rd35+-24];
	add.f32 	%f9, %f7, %f8;
	st.global.f32 	[%rd34+-24], %f9;
	ld.global.f32 	%f10, [%rd36+-20];
	ld.global.f32 	%f11, [%rd35+-20];
	add.f32 	%f12, %f10, %f11;
	st.global.f32 	[%rd34+-20], %f12;
	ld.global.f32 	%f13, [%rd36+-16];
	ld.global.f32 	%f14, [%rd35+-16];
	add.f32 	%f15, %f13, %f14;
	st.global.f32 	[%rd34+-16], %f15;
	ld.global.f32 	%f16, [%rd36+-12];
	ld.global.f32 	%f17, [%rd35+-12];
	add.f32 	%f18, %f16, %f17;
	st.global.f32 	[%rd34+-12], %f18;
	ld.global.f32 	%f19, [%rd36+-8];
	ld.global.f32 	%f20, [%rd35+-8];
	add.f32 	%f21, %f19, %f20;
	st.global.f32 	[%rd34+-8], %f21;
	ld.global.f32 	%f22, [%rd36+-4];
	ld.global.f32 	%f23, [%rd35+-4];
	add.f32 	%f24, %f22, %f23;
	st.global.f32 	[%rd34+-4], %f24;
	ld.global.f32 	%f25, [%rd36];
	ld.global.f32 	%f26, [%rd35];
	add.f32 	%f27, %f25, %f26;
	st.global.f32 	[%rd34], %f27;
	ld.global.f32 	%f28, [%rd36+4];
	ld.global.f32 	%f29, [%rd35+4];
	add.f32 	%f30, %f28, %f29;
	st.global.f32 	[%rd34+4], %f30;
	ld.global.f32 	%f31, [%rd36+8];
	ld.global.f32 	%f32, [%rd35+8];
	add.f32 	%f33, %f31, %f32;
	st.global.f32 	[%rd34+8], %f33;
	ld.global.f32 	%f34, [%rd36+12];
	ld.global.f32 	%f35, [%rd35+12];
	add.f32 	%f36, %f34, %f35;
	st.global.f32 	[%rd34+12], %f36;
	ld.global.f32 	%f37, [%rd36+16];
	ld.global.f32 	%f38, [%rd35+16];
	add.f32 	%f39, %f37, %f38;
	st.global.f32 	[%rd34+16], %f39;
	ld.global.f32 	%f40, [%rd36+20];
	ld.global.f32 	%f41, [%rd35+20];
	add.f32 	%f42, %f40, %f41;
	st.global.f32 	[%rd34+20], %f42;
	ld.global.f32 	%f43, [%rd36+24];
	ld.global.f32 	%f44, [%rd35+24];
	add.f32 	%f45, %f43, %f44;
	st.global.f32 	[%rd34+24], %f45;
	ld.global.f32 	%f46, [%rd36+28];
	ld.global.f32 	%f47, [%rd35+28];
	add.f32 	%f48, %f46, %f47;
	st.global.f32 	[%rd34+28], %f48;
	add.s32 	%r18, %r18, 16;
	add.s64 	%rd36, %rd36, 64;
	add.s64 	%rd35, %rd35, 64;
	add.s64 	%rd34, %rd34, 64;
	setp.ne.s32 	%p3, %r18, 0;
	@%p3 bra 	$L__BB0_3;
$L__BB0_4:
	setp.eq.s32 	%p4, %r1, 0;
	@%p4 bra 	$L__BB0_13;
	and.b32  	%r7, %r16, 7;
	setp.lt.u32 	%p5, %r1, 8;
	@%p5 bra 	$L__BB0_7;
	mul.wide.u32 	%rd25, %r20, 4;
	add.s64 	%rd26, %rd3, %rd25;
	ld.global.f32 	%f49, [%rd26];
	add.s64 	%rd27, %rd2, %rd25;
	ld.global.f32 	%f50, [%rd27];
	add.f32 	%f51, %f49, %f50;
	add.s64 	%rd28, %rd1, %rd25;
	st.global.f32 	[%rd28], %f51;
	ld.global.f32 	%f52, [%rd26+4];
	ld.global.f32 	%f53, [%rd27+4];
	add.f32 	%f54, %f52, %f53;
	st.global.f32 	[%rd28+4], %f54;
	ld.global.f32 	%f55, [%rd26+8];
	ld.global.f32 	%f56, [%rd27+8];
	add.f32 	%f57, %f55, %f56;
	st.global.f32 	[%rd28+8], %f57;
	ld.global.f32 	%f58, [%rd26+12];
	ld.global.f32 	%f59, [%rd27+12];
	add.f32 	%f60, %f58, %f59;
	st.global.f32 	[%rd28+12], %f60;
	ld.global.f32 	%f61, [%rd26+16];
	ld.global.f32 	%f62, [%rd27+16];
	add.f32 	%f63, %f61, %f62;
	st.global.f32 	[%rd28+16], %f63;
	ld.global.f32 	%f64, [%rd26+20];
	ld.global.f32 	%f65, [%rd27+20];
	add.f32 	%f66, %f64, %f65;
	st.global.f32 	[%rd28+20], %f66;
	ld.global.f32 	%f67, [%rd26+24];
	ld.global.f32 	%f68, [%rd27+24];
	add.f32 	%f69, %f67, %f68;
	st.global.f32 	[%rd28+24], %f69;
	ld.global.f32 	%f70, [%rd26+28];
	ld.global.f32 	%f71, [%rd27+28];
	add.f32 	%f72, %f70, %f71;
	st.global.f32 	[%rd28+28], %f72;
	add.s32 	%r20, %r20, 8;
$L__BB0_7:
	setp.eq.s32 	%p6, %r7, 0;
	@%p6 bra 	$L__BB0_13;
	and.b32  	%r10, %r16, 3;
	setp.lt.u32 	%p7, %r7, 4;
	@%p7 bra 	$L__BB0_10;
	mul.wide.u32 	%rd29, %r20, 4;
	add.s64 	%rd30, %rd3, %rd29;
	ld.global.f32 	%f73, [%rd30];
	add.s64 	%rd31, %rd2, %rd29;
	ld.global.f32 	%f74, [%rd31];
	add.f32 	%f75, %f73, %f74;
	add.s64 	%rd32, %rd1, %rd29;
	st.global.f32 	[%rd32], %f75;
	ld.global.f32 	%f76, [%rd30+4];
	ld.global.f32 	%f77, [%rd31+4];
	add.f32 	%f78, %f76, %f77;
	st.global.f32 	[%rd32+4], %f78;
	ld.global.f32 	%f79, [%rd30+8];
	ld.global.f32 	%f80, [%rd31+8];
	add.f32 	%f81, %f79, %f80;
	st.global.f32 	[%rd32+8], %f81;
	ld.global.f32 	%f82, [%rd30+12];
	ld.global.f32 	%f83, [%rd31+12];
	add.f32 	%f84, %f82, %f83;
	st.global.f32 	[%rd32+12], %f84;
	add.s32 	%r20, %r20, 4;
$L__BB0_10:
	setp.eq.s32 	%p8, %r10, 0;
	@%p8 bra 	$L__BB0_13;
	mul.wide.u32 	%rd33, %r20, 4;
	add.s64 	%rd39, %rd1, %rd33;
	add.s64 	%rd38, %rd2, %rd33;
	add.s64 	%rd37, %rd3, %rd33;
	neg.s32 	%r22, %r10;
$L__BB0_12:
	.pragma "nounroll";
	ld.global.f32 	%f85, [%rd37];
	ld.global.f32 	%f86, [%rd38];
	add.f32 	%f87, %f85, %f86;
	st.global.f32 	[%rd39], %f87;
	add.s64 	%rd39, %rd39, 4;
	add.s64 	%rd38, %rd38, 4;
	add.s64 	%rd37, %rd37, 4;
	add.s32 	%r22, %r22, 1;
	setp.ne.s32 	%p9, %r22, 0;
	@%p9 bra 	$L__BB0_12;
$L__BB0_13:
	ret;

}


// ===== COMPILED SASS (sm_100) =====

	.target	sm_100

	.elftype	@"ET_EXEC"


//--------------------- .note.nv.tkinfo           --------------------------
	.section	.note.nv.tkinfo,"",@"SHT_NOTE"
	.sectionflags	@"SHF_NOTE_NV_TKINFO"
	.tkinfo
        /*0018*/ 	.word	0x00000002
        /*0030*/ 	.string	""
        /*0030*/ 	.string	"ptxas"
        /*0030*/ 	.string	"Cuda compilation tools, release 13.0, V13.0.88"
        /*0030*/ 	.string	"Build cuda_13.0.r13.0/compiler.36424714_0"
        /*0030*/ 	.string	"-arch sm_100 -m 64 "



//--------------------- .note.nv.cuinfo           --------------------------
	.section	.note.nv.cuinfo,"",@"SHT_NOTE"
	.sectionflags	@"SHF_NOTE_NV_CUINFO"
        /*0018*/ 	.short	0x0002
        /*001a*/ 	.short	0x0064
        /*001c*/ 	.short	0x0082
	.zero		2


//--------------------- .nv.info                  --------------------------
	.section	.nv.info,"",@"SHT_CUDA_INFO"
	.align	4


	//----- nvinfo : EIATTR_REGCOUNT
	.align		4
        /*0000*/ 	.byte	0x04, 0x2f
        /*0002*/ 	.short	(.L_1 - .L_0)
	.align		4
.L_0:
        /*0004*/ 	.word	index@(_Z10testKernelPfS_S_i)
        /*0008*/ 	.word	0x00000014


	//----- nvinfo : EIATTR_FRAME_SIZE
	.align		4
.L_1:
        /*000c*/ 	.byte	0x04, 0x11
        /*000e*/ 	.short	(.L_3 - .L_2)
	.align		4
.L_2:
        /*0010*/ 	.word	index@(_Z10testKernelPfS_S_i)
        /*0014*/ 	.word	0x00000000


	//----- nvinfo : EIATTR_MIN_STACK_SIZE
	.align		4
.L_3:
        /*0018*/ 	.byte	0x04, 0x12
        /*001a*/ 	.short	(.L_5 - .L_4)
	.align		4
.L_4:
        /*001c*/ 	.word	index@(_Z10testKernelPfS_S_i)
        /*0020*/ 	.word	0x00000000
.L_5:


//--------------------- .nv.compat                --------------------------
	.section	.nv.compat,"",@"SHT_CUDA_COMPAT_INFO"
	.align	4
        /*0000*/ 	.byte	0x02, 0x09, 0x00, 0x00, 0x02, 0x02, 0x01, 0x00, 0x02, 0x05, 0x05, 0x00, 0x03, 0x07, 0x01, 0x01
        /*0010*/ 	.byte	0x02, 0x03, 0x00, 0x00, 0x02, 0x06, 0x01, 0x00, 0x04, 0x0b, 0x08, 0x00, 0x09, 0x00, 0x00, 0x00
        /*0020*/ 	.byte	0x00, 0x00, 0x00, 0x00


//--------------------- .nv.info._Z10testKernelPfS_S_i --------------------------
	.section	.nv.info._Z10testKernelPfS_S_i,"",@"SHT_CUDA_INFO"
	.sectionflags	@""
	.align	4


	//----- nvinfo : EIATTR_CUDA_API_VERSION
	.align		4
        /*0000*/ 	.byte	0x04, 0x37
        /*0002*/ 	.short	(.L_7 - .L_6)
.L_6:
        /*0004*/ 	.word	0x00000082


	//----- nvinfo : EIATTR_KPARAM_INFO
	.align		4
.L_7:
        /*0008*/ 	.byte	0x04, 0x17
        /*000a*/ 	.short	(.L_9 - .L_8)
.L_8:
        /*000c*/ 	.word	0x00000000
        /*0010*/ 	.short	0x0003
        /*0012*/ 	.short	0x0018
        /*0014*/ 	.byte	0x00, 0xf0, 0x11, 0x00


	//----- nvinfo : EIATTR_KPARAM_INFO
	.align		4
.L_9:
        /*0018*/ 	.byte	0x04, 0x17
        /*001a*/ 	.short	(.L_11 - .L_10)
.L_10:
        /*001c*/ 	.word	0x00000000
        /*0020*/ 	.short	0x0002
        /*0022*/ 	.short	0x0010
        /*0024*/ 	.byte	0x00, 0xf5, 0x21, 0x00


	//----- nvinfo : EIATTR_KPARAM_INFO
	.align		4
.L_11:
        /*0028*/ 	.byte	0x04, 0x17
        /*002a*/ 	.short	(.L_13 - .L_12)
.L_12:
        /*002c*/ 	.word	0x00000000
        /*0030*/ 	.short	0x0001
        /*0032*/ 	.short	0x0008
        /*0034*/ 	.byte	0x00, 0xf5, 0x21, 0x00


	//----- nvinfo : EIATTR_KPARAM_INFO
	.align		4
.L_13:
        /*0038*/ 	.byte	0x04, 0x17
        /*003a*/ 	.short	(.L_15 - .L_14)
.L_14:
        /*003c*/ 	.word	0x00000000
        /*0040*/ 	.short	0x0000
        /*0042*/ 	.short	0x0000
        /*0044*/ 	.byte	0x00, 0xf5, 0x21, 0x00


	//----- nvinfo : EIATTR_SPARSE_MMA_MASK
	.align		4
.L_15:
        /*0048*/ 	.byte	0x03, 0x50
        /*004a*/ 	.short	0x0000


	//----- nvinfo : EIATTR_MAXREG_COUNT
	.align		4
        /*004c*/ 	.byte	0x03, 0x1b
        /*004e*/ 	.short	0x00ff


	//----- nvinfo : EIATTR_MERCURY_ISA_VERSION
	.align		4
        /*0050*/ 	.byte	0x03, 0x5f
        /*0052*/ 	.short	0x0101


	//----- nvinfo : EIATTR_VRC_CTA_INIT_COUNT
	.align		4
        /*0054*/ 	.byte	0x02, 0x4a
	.zero		1
	.zero		1


	//----- nvinfo : EIATTR_EXIT_INSTR_OFFSETS
	.align		4
        /*0058*/ 	.byte	0x04, 0x1c
        /*005a*/ 	.short	(.L_17 - .L_16)


	//   ....[0]....
.L_16:
        /*005c*/ 	.word	0x00000030


	//   ....[1]....
        /*0060*/ 	.word	0x00000680


	//   ....[2]....
        /*0064*/ 	.word	0x00000940


	//   ....[3]....
        /*0068*/ 	.word	0x00000b00


	//   ....[4]....
        /*006c*/ 	.word	0x00000ce0


	//----- nvinfo : EIATTR_CBANK_PARAM_SIZE
	.align		4
.L_17:
        /*0070*/ 	.byte	0x03, 0x19
        /*0072*/ 	.short	0x001c


	//----- nvinfo : EIATTR_PARAM_CBANK
	.align		4
        /*0074*/ 	.byte	0x04, 0x0a
        /*0076*/ 	.short	(.L_19 - .L_18)
	.align		4
.L_18:
        /*0078*/ 	.word	index@(.nv.constant0._Z10testKernelPfS_S_i)
        /*007c*/ 	.short	0x0380
        /*007e*/ 	.short	0x001c


	//----- nvinfo : EIATTR_SW_WAR
	.align		4
.L_19:
        /*0080*/ 	.byte	0x04, 0x36
        /*0082*/ 	.short	(.L_21 - .L_20)
.L_20:
        /*0084*/ 	.word	0x00000008
.L_21:


//--------------------- .nv.callgraph             --------------------------
	.section	.nv.callgraph,"",@"SHT_CUDA_CALLGRAPH"
	.align	4
	.sectionentsize	8
	.align		4
        /*0000*/ 	.word	0x00000000
	.align		4
        /*0004*/ 	.word	0xffffffff
	.align		4
        /*0008*/ 	.word	0x00000000
	.align		4
        /*000c*/ 	.word	0xfffffffe
	.align		4
        /*0010*/ 	.word	0x00000000
	.align		4
        /*0014*/ 	.word	0xfffffffd
	.align		4
        /*0018*/ 	.word	0x00000000
	.align		4
        /*001c*/ 	.word	0xfffffffc


//--------------------- .text._Z10testKernelPfS_S_i --------------------------
	.section	.text._Z10testKernelPfS_S_i,"ax",@progbits
	.align	128
        .global         _Z10testKernelPfS_S_i
        .type           _Z10testKernelPfS_S_i,@function
        .size           _Z10testKernelPfS_S_i,(.L_x_6 - _Z10testKernelPfS_S_i)
        .other          _Z10testKernelPfS_S_i,@"STO_CUDA_ENTRY STV_DEFAULT"
_Z10testKernelPfS_S_i:
.text._Z10testKernelPfS_S_i:
[----:B------:R-:W-:Y:S08]  /*0000*/  LDC R1, c[0x0][0x37c] ;  /* 0x0000df00ff017b82 */ /* 0x000ff00000000800 */
[----:B------:R-:W0:Y:S02]  /*0010*/  LDC R2, c[0x0][0x398] ;  /* 0x0000e600ff027b82 */ /* 0x000e240000000800 */
[----:B0-----:R-:W-:-:S13]  /*0020*/  ISETP.GE.AND P0, PT, R2, 0x1, PT ;  /* 0x000000010200780c */ /* 0x001fda0003f06270 */
[----:B------:R-:W-:Y:S05]  /*0030*/  @!P0 EXIT ;  /* 0x000000000000894d */ /* 0x000fea0003800000 */
[C---:B------:R-:W-:Y:S01]  /*0040*/  ISETP.GE.U32.AND P1, PT, R2.reuse, 0x10, PT ;  /* 0x000000100200780c */ /* 0x040fe20003f26070 */
[----:B------:R-:W0:Y:S01]  /*0050*/  LDCU.64 UR10, c[0x0][0x358] ;  /* 0x00006b00ff0a77ac */ /* 0x000e220008000a00 */
[----:B------:R-:W-:Y:S01]  /*0060*/  LOP3.LUT R12, R2, 0xf, RZ, 0xc0, !PT ;  /* 0x0000000f020c7812 */ /* 0x000fe200078ec0ff */
[----:B------:R-:W-:-:S03]  /*0070*/  HFMA2 R0, -RZ, RZ, 0, 0 ;  /* 0x00000000ff007431 */ /* 0x000fc600000001ff */
[----:B------:R-:W-:-:S07]  /*0080*/  ISETP.NE.AND P0, PT, R12, RZ, PT ;  /* 0x000000ff0c00720c */ /* 0x000fce0003f05270 */
[----:B------:R-:W-:Y:S06]  /*0090*/  @!P1 BRA `(.L_x_0) ;  /* 0x0000000400789947 */ /* 0x000fec0003800000 */
[----:B------:R-:W1:Y:S01]  /*00a0*/  LDCU.128 UR12, c[0x0][0x380] ;  /* 0x00007000ff0c77ac */ /* 0x000e620008000c00 */
[----:B------:R-:W-:Y:S01]  /*00b0*/  LOP3.LUT R0, R2, 0x7ffffff0, RZ, 0xc0, !PT ;  /* 0x7ffffff002007812 */ /* 0x000fe200078ec0ff */
[----:B------:R-:W2:Y:S03]  /*00c0*/  LDCU.64 UR6, c[0x0][0x390] ;  /* 0x00007200ff0677ac */ /* 0x000ea60008000a00 */
[----:B------:R-:W-:Y:S01]  /*00d0*/  IADD3 R3, PT, PT, -R0, RZ, RZ ;  /* 0x000000ff00037210 */ /* 0x000fe20007ffe1ff */
[----:B-1----:R-:W-:Y:S02]  /*00e0*/  UIADD3 UR8, UP0, UPT, UR14, 0x20, URZ ;  /* 0x000000200e087890 */ /* 0x002fe4000ff1e0ff */
[----:B------:R-:W-:Y:S02]  /*00f0*/  UIADD3 UR4, UP2, UPT, UR12, 0x20, URZ ;  /* 0x000000200c047890 */ /* 0x000fe4000ff5e0ff */
[----:B--2---:R-:W-:-:S02]  /*0100*/  UIADD3 UR6, UP1, UPT, UR6, 0x20, URZ ;  /* 0x0000002006067890 */ /* 0x004fc4000ff3e0ff */
[----:B------:R-:W-:Y:S01]  /*0110*/  UIADD3.X UR9, UPT, UPT, URZ, UR15, URZ, UP0, !UPT ;  /* 0x0000000fff097290 */ /* 0x000fe200087fe4ff */
[----:B------:R-:W-:Y:S01]  /*0120*/  MOV R16, UR8 ;  /* 0x0000000800107c02 */ /* 0x000fe20008000f00 */
[----:B------:R-:W-:Y:S01]  /*0130*/  UIADD3.X UR5, UPT, UPT, URZ, UR13, URZ, UP2, !UPT ;  /* 0x0000000dff057290 */ /* 0x000fe200097fe4ff */
[----:B------:R-:W-:Y:S01]  /*0140*/  MOV R10, UR4 ;  /* 0x00000004000a7c02 */ /* 0x000fe20008000f00 */
[----:B------:R-:W-:Y:S01]  /*0150*/  UIADD3.X UR7, UPT, UPT, URZ, UR7, URZ, UP1, !UPT ;  /* 0x00000007ff077290 */ /* 0x000fe20008ffe4ff */
[----:B------:R-:W-:Y:S01]  /*0160*/  IMAD.U32 R11, RZ, RZ, UR6 ;  /* 0x00000006ff0b7e24 */ /* 0x000fe2000f8e00ff */
[----:B------:R-:W-:Y:S02]  /*0170*/  MOV R5, UR9 ;  /* 0x0000000900057c02 */ /* 0x000fe40008000f00 */
[----:B------:R-:W-:Y:S02]  /*0180*/  IMAD.U32 R13, RZ, RZ, UR5 ;  /* 0x00000005ff0d7e24 */ /* 0x000fe4000f8e00ff */
[----:B------:R-:W-:-:S07]  /*0190*/  MOV R14, UR7 ;  /* 0x00000007000e7c02 */ /* 0x000fce0008000f00 */
.L_x_1:
[----:B------:R-:W-:Y:S02]  /*01a0*/  MOV R4, R16 ;  /* 0x0000001000047202 */ /* 0x000fe40000000f00 */
[----:B------:R-:W-:Y:S02]  /*01b0*/  MOV R6, R11 ;  /* 0x0000000b00067202 */ /* 0x000fe40000000f00 */
[----:B------:R-:W-:Y:S01]  /*01c0*/  MOV R7, R14 ;  /* 0x0000000e00077202 */ /* 0x000fe20000000f00 */
[----:B0-2---:R-:W2:Y:S04]  /*01d0*/  LDG.E R8, desc[UR10][R4.64+-0x20] ;  /* 0xffffe00a04087981 */ /* 0x005ea8000c1e1900 */
[----:B------:R-:W2:Y:S02]  /*01e0*/  LDG.E R9, desc[UR10][R6.64+-0x20] ;  /* 0xffffe00a06097981 */ /* 0x000ea4000c1e1900 */
[----:B--2---:R-:W-:Y:S01]  /*01f0*/  FADD R11, R8, R9 ;  /* 0x00000009080b7221 */ /* 0x004fe20000000000 */
[----:B------:R-:W-:Y:S01]  /*0200*/  IMAD.MOV.U32 R8, RZ, RZ, R10 ;  /* 0x000000ffff087224 */ /* 0x000fe200078e000a */
[----:B------:R-:W-:-:S05]  /*0210*/  MOV R9, R13 ;  /* 0x0000000d00097202 */ /* 0x000fca0000000f00 */
[----:B------:R0:W-:Y:S04]  /*0220*/  STG.E desc[UR10][R8.64+-0x20], R11 ;  /* 0xffffe00b08007986 */ /* 0x0001e8000c10190a */
[----:B------:R-:W2:Y:S04]  /*0230*/  LDG.E R10, desc[UR10][R4.64+-0x1c] ;  /* 0xffffe40a040a7981 */ /* 0x000ea8000c1e1900 */
[----:B------:R-:W2:Y:S02]  /*0240*/  LDG.E R13, desc[UR10][R6.64+-0x1c] ;  /* 0xffffe40a060d7981 */ /* 0x000ea4000c1e1900 */
[----:B--2---:R-:W-:-:S05]  /*0250*/  FADD R13, R10, R13 ;  /* 0x0000000d0a0d7221 */ /* 0x004fca0000000000 */
[----:B------:R1:W-:Y:S04]  /*0260*/  STG.E desc[UR10][R8.64+-0x1c], R13 ;  /* 0xffffe40d08007986 */ /* 0x0003e8000c10190a */
[----:B------:R-:W2:Y:S04]  /*0270*/  LDG.E R10, desc[UR10][R4.64+-0x18] ;  /* 0xffffe80a040a7981 */ /* 0x000ea8000c1e1900 */
[----:B------:R-:W2:Y:S02]  /*0280*/  LDG.E R15, desc[UR10][R6.64+-0x18] ;  /* 0xffffe80a060f7981 */ /* 0x000ea4000c1e1900 */
[----:B--2---:R-:W-:-:S05]  /*0290*/  FADD R15, R10, R15 ;  /* 0x0000000f0a0f7221 */ /* 0x004fca0000000000 */
[----:B------:R2:W-:Y:S04]  /*02a0*/  STG.E desc[UR10][R8.64+-0x18], R15 ;  /* 0xffffe80f08007986 */ /* 0x0005e8000c10190a */
[----:B------:R-:W3:Y:S04]  /*02b0*/  LDG.E R10, desc[UR10][R4.64+-0x14] ;  /* 0xffffec0a040a7981 */ /* 0x000ee8000c1e1900 */
[----:B------:R-:W3:Y:S02]  /*02c0*/  LDG.E R17, desc[UR10][R6.64+-0x14] ;  /* 0xffffec0a06117981 */ /* 0x000ee4000c1e1900 */
[----:B---3--:R-:W-:-:S05]  /*02d0*/  FADD R17, R10, R17 ;  /* 0x000000110a117221 */ /* 0x008fca0000000000 */
[----:B------:R3:W-:Y:S04]  /*02e0*/  STG.E desc[UR10][R8.64+-0x14], R17 ;  /* 0xffffec1108007986 */ /* 0x0007e8000c10190a */
[----:B------:R-:W4:Y:S04]  /*02f0*/  LDG.E R10, desc[UR10][R4.64+-0x10] ;  /* 0xfffff00a040a7981 */ /* 0x000f28000c1e1900 */
[----:B0-----:R-:W4:Y:S02]  /*0300*/  LDG.E R11, desc[UR10][R6.64+-0x10] ;  /* 0xfffff00a060b7981 */ /* 0x001f24000c1e1900 */
[----:B----4-:R-:W-:-:S05]  /*0310*/  FADD R11, R10, R11 ;  /* 0x0000000b0a0b7221 */ /* 0x010fca0000000000 */
[----:B------:R0:W-:Y:S04]  /*0320*/  STG.E desc[UR10][R8.64+-0x10], R11 ;  /* 0xfffff00b08007986 */ /* 0x0001e8000c10190a */
[----:B------:R-:W4:Y:S04]  /*0330*/  LDG.E R10, desc[UR10][R4.64+-0xc] ;  /* 0xfffff40a040a7981 */ /* 0x000f28000c1e1900 */
[----:B-1----:R-:W4:Y:S02]  /*0340*/  LDG.E R13, desc[UR10][R6.64+-0xc] ;  /* 0xfffff40a060d7981 */ /* 0x002f24000c1e1900 */
[----:B----4-:R-:W-:-:S05]  /*0350*/  FADD R13, R10, R13 ;  /* 0x0000000d0a0d7221 */ /* 0x010fca0000000000 */
[----:B------:R1:W-:Y:S04]  /*0360*/  STG.E desc[UR10][R8.64+-0xc], R13 ;  /* 0xfffff40d08007986 */ /* 0x0003e8000c10190a */
[----:B------:R-:W4:Y:S04]  /*0370*/  LDG.E R10, desc[UR10][R4.64+-0x8] ;  /* 0xfffff80a040a7981 */ /* 0x000f28000c1e1900 */
[----:B--2---:R-:W4:Y:S02]  /*0380*/  LDG.E R15, desc[UR10][R6.64+-0x8] ;  /* 0xfffff80a060f7981 */ /* 0x004f24000c1e1900 */
[----:B----4-:R-:W-:-:S05]  /*0390*/  FADD R15, R10, R15 ;  /* 0x0000000f0a0f7221 */ /* 0x010fca0000000000 */
[----:B------:R2:W-:Y:S04]  /*03a0*/  STG.E desc[UR10][R8.64+-0x8], R15 ;  /* 0xfffff80f08007986 */ /* 0x0005e8000c10190a */
[----:B------:R-:W4:Y:S04]  /*03b0*/  LDG.E R10, desc[UR10][R4.64+-0x4] ;  /* 0xfffffc0a040a7981 */ /* 0x000f28000c1e1900 */
[----:B---3--:R-:W4:Y:S02]  /*03c0*/  LDG.E R17, desc[UR10][R6.64+-0x4] ;  /* 0xfffffc0a06117981 */ /* 0x008f24000c1e1900 */
[----:B----4-:R-:W-:-:S05]  /*03d0*/  FADD R17, R10, R17 ;  /* 0x000000110a117221 */ /* 0x010fca0000000000 */
        /* <DEDUP_REMOVED lines=26> */
[----:B--2---:R-:W4:Y:S01]  /*0580*/  LDG.E R15, desc[UR10][R6.64+0x18] ;  /* 0x0000180a060f7981 */ /* 0x004f22000c1e1900 */
[----:B------:R-:W-:Y:S01]  /*0590*/  IADD3 R3, PT, PT, R3, 0x10, RZ ;  /* 0x0000001003037810 */ /* 0x000fe20007ffe0ff */
[----:B----4-:R-:W-:-:S05]  /*05a0*/  FADD R15, R10, R15 ;  /* 0x0000000f0a0f7221 */ /* 0x010fca0000000000 */
[----:B------:R2:W-:Y:S04]  /*05b0*/  STG.E desc[UR10][R8.64+0x18], R15 ;  /* 0x0000180f08007986 */ /* 0x0005e8000c10190a */
[----:B------:R4:W5:Y:S04]  /*05c0*/  LDG.E R10, desc[UR10][R4.64+0x1c] ;  /* 0x00001c0a040a7981 */ /* 0x000968000c1e1900 */
[----:B---3--:R-:W5:Y:S01]  /*05d0*/  LDG.E R17, desc[UR10][R6.64+0x1c] ;  /* 0x00001c0a06117981 */ /* 0x008f62000c1e1900 */
[----:B------:R-:W-:Y:S02]  /*05e0*/  ISETP.NE.AND P1, PT, R3, RZ, PT ;  /* 0x000000ff0300720c */ /* 0x000fe40003f25270 */
[----:B0-----:R-:W-:-:S02]  /*05f0*/  IADD3 R11, P3, PT, R6, 0x40, RZ ;  /* 0x00000040060b7810 */ /* 0x001fc40007f7e0ff */
[----:B------:R-:W-:-:S03]  /*0600*/  IADD3 R16, P2, PT, R4, 0x40, RZ ;  /* 0x0000004004107810 */ /* 0x000fc60007f5e0ff */
[----:B------:R-:W-:Y:S01]  /*0610*/  IMAD.X R14, RZ, RZ, R7, P3 ;  /* 0x000000ffff0e7224 */ /* 0x000fe200018e0607 */
[----:B----4-:R-:W-:Y:S01]  /*0620*/  IADD3.X R5, PT, PT, RZ, R5, RZ, P2, !PT ;  /* 0x00000005ff057210 */ /* 0x010fe200017fe4ff */
[----:B-----5:R-:W-:Y:S01]  /*0630*/  FADD R17, R10, R17 ;  /* 0x000000110a117221 */ /* 0x020fe20000000000 */
[----:B------:R-:W-:-:S04]  /*0640*/  IADD3 R10, P4, PT, R8, 0x40, RZ ;  /* 0x00000040080a7810 */ /* 0x000fc80007f9e0ff */
[----:B------:R2:W-:Y:S01]  /*0650*/  STG.E desc[UR10][R8.64+0x1c], R17 ;  /* 0x00001c1108007986 */ /* 0x0005e2000c10190a */
[----:B-1----:R-:W-:Y:S01]  /*0660*/  IADD3.X R13, PT, PT, RZ, R9, RZ, P4, !PT ;  /* 0x00000009ff0d7210 */ /* 0x002fe200027fe4ff */
[----:B------:R-:W-:Y:S07]  /*0670*/  @P1 BRA `(.L_x_1) ;  /* 0xfffffff800c81947 */ /* 0x000fee000383ffff */
.L_x_0:
[----:B0-----:R-:W-:Y:S05]  /*0680*/  @!P0 EXIT ;  /* 0x000000000000894d */ /* 0x001fea0003800000 */
[----:B------:R-:W-:Y:S02]  /*0690*/  ISETP.GE.U32.AND P0, PT, R12, 0x8, PT ;  /* 0x000000080c00780c */ /* 0x000fe40003f06070 */
[----:B------:R-:W-:-:S04]  /*06a0*/  LOP3.LUT R14, R2, 0x7, RZ, 0xc0, !PT ;  /* 0x00000007020e7812 */ /* 0x000fc800078ec0ff */
[----:B------:R-:W-:-:S07]  /*06b0*/  ISETP.NE.AND P1, PT, R14, RZ, PT ;  /* 0x000000ff0e00720c */ /* 0x000fce0003f25270 */
[----:B------:R-:W-:Y:S06]  /*06c0*/  @!P0 BRA `(.L_x_2) ;  /* 0x00000000009c8947 */ /* 0x000fec0003800000 */
[----:B------:R-:W0:Y:S08]  /*06d0*/  LDC.64 R4, c[0x0][0x388] ;  /* 0x0000e200ff047b82 */ /* 0x000e300000000a00 */
[----:B------:R-:W1:Y:S08]  /*06e0*/  LDC.64 R6, c[0x0][0x390] ;  /* 0x0000e400ff067b82 */ /* 0x000e700000000a00 */
[----:B--2---:R-:W2:Y:S01]  /*06f0*/  LDC.64 R8, c[0x0][0x380] ;  /* 0x0000e000ff087b82 */ /* 0x004ea20000000a00 */
[----:B0-----:R-:W-:-:S05]  /*0700*/  IMAD.WIDE.U32 R4, R0, 0x4, R4 ;  /* 0x0000000400047825 */ /* 0x001fca00078e0004 */
[----:B------:R-:W3:Y:S01]  /*0710*/  LDG.E R3, desc[UR10][R4.64] ;  /* 0x0000000a04037981 */ /* 0x000ee2000c1e1900 */
[----:B-1----:R-:W-:-:S05]  /*0720*/  IMAD.WIDE.U32 R6, R0, 0x4, R6 ;  /* 0x0000000400067825 */ /* 0x002fca00078e0006 */
[----:B------:R-:W3:Y:S01]  /*0730*/  LDG.E R10, desc[UR10][R6.64] ;  /* 0x0000000a060a7981 */ /* 0x000ee2000c1e1900 */
[----:B--2---:R-:W-:-:S04]  /*0740*/  IMAD.WIDE.U32 R8, R0, 0x4, R8 ;  /* 0x0000000400087825 */ /* 0x004fc800078e0008 */
[----:B---3--:R-:W-:-:S05]  /*0750*/  FADD R3, R3, R10 ;  /* 0x0000000a03037221 */ /* 0x008fca0000000000 */
        /* <DEDUP_REMOVED lines=13> */
[----:B0-----:R-:W4:Y:S04]  /*0830*/  LDG.E R3, desc[UR10][R4.64+0x10] ;  /* 0x0000100a04037981 */ /* 0x001f28000c1e1900 */
[----:B------:R-:W4:Y:S02]  /*0840*/  LDG.E R10, desc[UR10][R6.64+0x10] ;  /* 0x0000100a060a7981 */ /* 0x000f24000c1e1900 */
        /* <DEDUP_REMOVED lines=10> */
[----:B------:R-:W2:Y:S04]  /*08f0*/  LDG.E R10, desc[UR10][R4.64+0x1c] ;  /* 0x00001c0a040a7981 */ /* 0x000ea8000c1e1900 */
[----:B---3--:R-:W2:Y:S01]  /*0900*/  LDG.E R15, desc[UR10][R6.64+0x1c] ;  /* 0x00001c0a060f7981 */ /* 0x008ea2000c1e1900 */
[----:B------:R-:W-:Y:S01]  /*0910*/  IADD3 R0, PT, PT, R0, 0x8, RZ ;  /* 0x0000000800007810 */ /* 0x000fe20007ffe0ff */
[----:B--2---:R-:W-:-:S05]  /*0920*/  FADD R15, R10, R15 ;  /* 0x0000000f0a0f7221 */ /* 0x004fca0000000000 */
[----:B------:R0:W-:Y:S02]  /*0930*/  STG.E desc[UR10][R8.64+0x1c], R15 ;  /* 0x00001c0f08007986 */ /* 0x0001e4000c10190a */
.L_x_2:
[----:B------:R-:W-:Y:S05]  /*0940*/  @!P1 EXIT ;  /* 0x000000000000994d */ /* 0x000fea0003800000 */
[----:B------:R-:W-:Y:S02]  /*0950*/  ISETP.GE.U32.AND P0, PT, R14, 0x4, PT ;  /* 0x000000040e00780c */ /* 0x000fe40003f06070 */
[----:B------:R-:W-:-:S04]  /*0960*/  LOP3.LUT R2, R2, 0x3, RZ, 0xc0, !PT ;  /* 0x0000000302027812 */ /* 0x000fc800078ec0ff */
[----:B------:R-:W-:-:S07]  /*0970*/  ISETP.NE.AND P1, PT, R2, RZ, PT ;  /* 0x000000ff0200720c */ /* 0x000fce0003f25270 */
[----:B------:R-:W-:Y:S06]  /*0980*/  @!P0 BRA `(.L_x_3) ;  /* 0x00000000005c8947 */ /* 0x000fec0003800000 */
[----:B------:R-:W1:Y:S08]  /*0990*/  LDC.64 R4, c[0x0][0x388] ;  /* 0x0000e200ff047b82 */ /* 0x000e700000000a00 */
[----:B------:R-:W3:Y:S08]  /*09a0*/  LDC.64 R6, c[0x0][0x390] ;  /* 0x0000e400ff067b82 */ /* 0x000ef00000000a00 */
[----:B0-2---:R-:W0:Y:S01]  /*09b0*/  LDC.64 R8, c[0x0][0x380] ;  /* 0x0000e000ff087b82 */ /* 0x005e220000000a00 */
[----:B-1----:R-:W-:-:S05]  /*09c0*/  IMAD.WIDE.U32 R4, R0, 0x4, R4 ;  /* 0x0000000400047825 */ /* 0x002fca00078e0004 */
[----:B------:R-:W2:Y:S01]  /*09d0*/  LDG.E R3, desc[UR10][R4.64] ;  /* 0x0000000a04037981 */ /* 0x000ea2000c1e1900 */
[----:B---3--:R-:W-:-:S05]  /*09e0*/  IMAD.WIDE.U32 R6, R0, 0x4, R6 ;  /* 0x0000000400067825 */ /* 0x008fca00078e0006 */
[----:B------:R-:W2:Y:S01]  /*09f0*/  LDG.E R10, desc[UR10][R6.64] ;  /* 0x0000000a060a7981 */ /* 0x000ea2000c1e1900 */
[----:B0-----:R-:W-:-:S04]  /*0a00*/  IMAD.WIDE.U32 R8, R0, 0x4, R8 ;  /* 0x0000000400087825 */ /* 0x001fc800078e0008 */
[----:B--2---:R-:W-:-:S05]  /*0a10*/  FADD R3, R3, R10 ;  /* 0x0000000a03037221 */ /* 0x004fca0000000000 */
        /* <DEDUP_REMOVED lines=9> */
[----:B------:R-:W2:Y:S04]  /*0ab0*/  LDG.E R10, desc[UR10][R4.64+0xc] ;  /* 0x00000c0a040a7981 */ /* 0x000ea8000c1e1900 */
[----:B------:R-:W2:Y:S01]  /*0ac0*/  LDG.E R15, desc[UR10][R6.64+0xc] ;  /* 0x00000c0a060f7981 */ /* 0x000ea2000c1e1900 */
[----:B------:R-:W-:Y:S01]  /*0ad0*/  IADD3 R0, PT, PT, R0, 0x4, RZ ;  /* 0x0000000400007810 */ /* 0x000fe20007ffe0ff */
[----:B--2---:R-:W-:-:S05]  /*0ae0*/  FADD R15, R10, R15 ;  /* 0x0000000f0a0f7221 */ /* 0x004fca0000000000 */
[----:B------:R1:W-:Y:S02]  /*0af0*/  STG.E desc[UR10][R8.64+0xc], R15 ;  /* 0x00000c0f08007986 */ /* 0x0003e4000c10190a */
.L_x_3:
[----:B------:R-:W-:Y:S05]  /*0b00*/  @!P1 EXIT ;  /* 0x000000000000994d */ /* 0x000fea0003800000 */
[----:B------:R-:W3:Y:S08]  /*0b10*/  LDC.64 R4, c[0x0][0x380] ;  /* 0x0000e000ff047b82 */ /* 0x000ef00000000a00 */
[----:B------:R-:W4:Y:S08]  /*0b20*/  LDC.64 R6, c[0x0][0x390] ;  /* 0x0000e400ff067b82 */ /* 0x000f300000000a00 */
[----:B012---:R-:W0:Y:S01]  /*0b30*/  LDC.64 R8, c[0x0][0x388] ;  /* 0x0000e200ff087b82 */ /* 0x007e220000000a00 */
[----:B---3--:R-:W-:-:S04]  /*0b40*/  IMAD.WIDE.U32 R4, R0, 0x4, R4 ;  /* 0x0000000400047825 */ /* 0x008fc800078e0004 */
[----:B------:R-:W-:Y:S01]  /*0b50*/  IMAD.MOV.U32 R10, RZ, RZ, R4 ;  /* 0x000000ffff0a7224 */ /* 0x000fe200078e0004 */
[----:B------:R-:W-:Y:S01]  /*0b60*/  MOV R13, R5 ;  /* 0x00000005000d7202 */ /* 0x000fe20000000f00 */
[----:B----4-:R-:W-:-:S05]  /*0b70*/  IMAD.WIDE.U32 R6, R0, 0x4, R6 ;  /* 0x0000000400067825 */ /* 0x010fca00078e0006 */
[----:B------:R-:W-:Y:S01]  /*0b80*/  MOV R11, R7 ;  /* 0x00000007000b7202 */ /* 0x000fe20000000f00 */
[----:B0-----:R-:W-:Y:S01]  /*0b90*/  IMAD.WIDE.U32 R8, R0, 0x4, R8 ;  /* 0x0000000400087825 */ /* 0x001fe200078e0008 */
[----:B------:R-:W-:-:S07]  /*0ba0*/  IADD3 R0, PT, PT, -R2, RZ, RZ ;  /* 0x000000ff02007210 */ /* 0x000fce0007ffe1ff */
.L_x_4:
[----:B0-----:R-:W-:Y:S01]  /*0bb0*/  IMAD.MOV.U32 R2, RZ, RZ, R8 ;  /* 0x000000ffff027224 */ /* 0x001fe200078e0008 */
[----:B------:R-:W-:Y:S02]  /*0bc0*/  MOV R5, R11 ;  /* 0x0000000b00057202 */ /* 0x000fe40000000f00 */
[----:B------:R-:W-:Y:S02]  /*0bd0*/  MOV R3, R9 ;  /* 0x0000000900037202 */ /* 0x000fe40000000f00 */
[----:B------:R-:W-:-:S03]  /*0be0*/  MOV R4, R6 ;  /* 0x0000000600047202 */ /* 0x000fc60000000f00 */
[----:B------:R0:W2:Y:S04]  /*0bf0*/  LDG.E R2, desc[UR10][R2.64] ;  /* 0x0000000a02027981 */ /* 0x0000a8000c1e1900 */
[----:B------:R-:W2:Y:S01]  /*0c00*/  LDG.E R5, desc[UR10][R4.64] ;  /* 0x0000000a04057981 */ /* 0x000ea2000c1e1900 */
[----:B------:R-:W-:Y:S02]  /*0c10*/  IADD3 R0, PT, PT, R0, 0x1, RZ ;  /* 0x0000000100007810 */ /* 0x000fe40007ffe0ff */
[----:B------:R-:W-:Y:S02]  /*0c20*/  IADD3 R6, P2, PT, R6, 0x4, RZ ;  /* 0x0000000406067810 */ /* 0x000fe40007f5e0ff */
[----:B------:R-:W-:Y:S01]  /*0c30*/  ISETP.NE.AND P0, PT, R0, RZ, PT ;  /* 0x000000ff0000720c */ /* 0x000fe20003f05270 */
[----:B0-----:R-:W-:Y:S01]  /*0c40*/  IMAD.MOV.U32 R3, RZ, RZ, R13 ;  /* 0x000000ffff037224 */ /* 0x001fe200078e000d */
[----:B------:R-:W-:-:S02]  /*0c50*/  IADD3 R8, P3, PT, R8, 0x4, RZ ;  /* 0x0000000408087810 */ /* 0x000fc40007f7e0ff */
[----:B------:R-:W-:Y:S02]  /*0c60*/  IADD3.X R11, PT, PT, RZ, R11, RZ, P2, !PT ;  /* 0x0000000bff0b7210 */ /* 0x000fe400017fe4ff */
[----:B------:R-:W-:Y:S01]  /*0c70*/  IADD3.X R9, PT, PT, RZ, R9, RZ, P3, !PT ;  /* 0x00000009ff097210 */ /* 0x000fe20001ffe4ff */
[----:B--2---:R-:W-:Y:S01]  /*0c80*/  FADD R7, R2, R5 ;  /* 0x0000000502077221 */ /* 0x004fe20000000000 */
[----:B------:R-:W-:Y:S02]  /*0c90*/  MOV R2, R10 ;  /* 0x0000000a00027202 */ /* 0x000fe40000000f00 */
[----:B------:R-:W-:-:S03]  /*0ca0*/  IADD3 R10, P1, PT, R10, 0x4, RZ ;  /* 0x000000040a0a7810 */ /* 0x000fc60007f3e0ff */
[----:B------:R0:W-:Y:S01]  /*0cb0*/  STG.E desc[UR10][R2.64], R7 ;  /* 0x0000000702007986 */ /* 0x0001e2000c10190a */
[----:B------:R-:W-:Y:S01]  /*0cc0*/  IADD3.X R13, PT, PT, RZ, R13, RZ, P1, !PT ;  /* 0x0000000dff0d7210 */ /* 0x000fe20000ffe4ff */
[----:B------:R-:W-:Y:S08]  /*0cd0*/  @P0 BRA `(.L_x_4) ;  /* 0xfffffffc00b40947 */ /* 0x000ff0000383ffff */
[----:B------:R-:W-:Y:S05]  /*0ce0*/  EXIT ;  /* 0x000000000000794d */ /* 0x000fea0003800000 */
.L_x_5:
[----:B------:R-:W-:-:S00]  /*0cf0*/  BRA `(.L_x_5) ;  /* 0xfffffffc00fc7947 */ /* 0x000fc0000383ffff */
[----:B------:R-:W-:-:S00]  /*0d00*/  NOP ;  /* 0x0000000000007918 */ /* 0x000fc00000000000 */
[----:B------:R-:W-:-:S00]  /*0d10*/  NOP ;  /* 0x0000000000007918 */ /* 0x000fc00000000000 */
[----:B------:R-:W-:-:S00]  /*0d20*/  NOP ;  /* 0x0000000000007918 */ /* 0x000fc00000000000 */
[----:B------:R-:W-:-:S00]  /*0d30*/  NOP ;  /* 0x0000000000007918 */ /* 0x000fc00000000000 */
[----:B------:R-:W-:-:S00]  /*0d40*/  NOP ;  /* 0x0000000000007918 */ /* 0x000fc00000000000 */
[----:B------:R-:W-:-:S00]  /*0d50*/  NOP ;  /* 0x0000000000007918 */ /* 0x000fc00000000000 */
[----:B------:R-:W-:-:S00]  /*0d60*/  NOP ;  /* 0x0000000000007918 */ /* 0x000fc00000000000 */
[----:B------:R-:W-:-:S00]  /*0d70*/  NOP ;  /* 0x0000000000007918 */ /* 0x000fc00000000000 */
.L_x_6:


//--------------------- .nv.shared.reserved.0     --------------------------
	.section	.nv.shared.reserved.0,"aw",@nobits
	.weak		__nv_reservedSMEM_offset_0_alias
	.size		__nv_reservedSMEM_offset_0_alias, 0, 64
	.other		__nv_reservedSMEM_offset_0_alias,@"STO_CUDA_RESERVED_SHARED STV_DEFAULT"
__nv_reservedSMEM_offset_0_alias:
	.zero		0
	.zero		64


//--------------------- .nv.constant0._Z10testKernelPfS_S_i --------------------------
	.section	.nv.constant0._Z10testKernelPfS_S_i,"a",@progbits
	.sectionflags	@""
	.align	4
.nv.constant0._Z10testKernelPfS_S_i:
	.zero		924


//--------------------- SYMBOLS --------------------------

	.type		.nv.reservedSmem.offset0,@object
	.size		.nv.reservedSmem.offset0,0x4
